	.headerflags	@"EF_CUDA_TEXMODE_UNIFIED EF_CUDA_64BIT_ADDRESS EF_CUDA_ACCELERATORS EF_CUDA_SM90 EF_CUDA_VIRTUAL_SM(EF_CUDA_SM90)"
	.elftype	@"ET_EXEC"


//--------------------- .nv.info                  --------------------------
	.section	.nv.info,"",@"SHT_CUDA_INFO"
	.align	4


	//----- nvinfo : EIATTR_REGCOUNT
	.align		4
        /*0000*/ 	.byte	0x04, 0x2f
        /*0002*/ 	.short	(.L_1 - .L_0)
	.align		4
.L_0:
        /*0004*/ 	.word	index@(triton_poi_fused_add_convolution_hardtanh_backward_33)
        /*0008*/ 	.word	0x0000000e


	//----- nvinfo : EIATTR_MIN_STACK_SIZE
	.align		4
.L_1:
        /*000c*/ 	.byte	0x04, 0x12
        /*000e*/ 	.short	(.L_3 - .L_2)
	.align		4
.L_2:
        /*0010*/ 	.word	index@(triton_poi_fused_add_convolution_hardtanh_backward_33)
        /*0014*/ 	.word	0x00000000


	//----- nvinfo : EIATTR_FRAME_SIZE
	.align		4
.L_3:
        /*0018*/ 	.byte	0x04, 0x11
        /*001a*/ 	.short	(.L_5 - .L_4)
	.align		4
.L_4:
        /*001c*/ 	.word	index@(triton_poi_fused_add_convolution_hardtanh_backward_33)
        /*0020*/ 	.word	0x00000000


	//----- nvinfo : EIATTR_MIN_STACK_SIZE
	.align		4
.L_5:
        /*0024*/ 	.byte	0x04, 0x12
        /*0026*/ 	.short	(.L_7 - .L_6)
	.align		4
.L_6:
        /*0028*/ 	.word	index@(triton_poi_fused_add_convolution_hardtanh_backward_33)
        /*002c*/ 	.word	0x00000000
.L_7:


//--------------------- .nv.info.triton_poi_fused_add_convolution_hardtanh_backward_33 --------------------------
	.section	.nv.info.triton_poi_fused_add_convolution_hardtanh_backward_33,"",@"SHT_CUDA_INFO"
	.sectionflags	@""
	.align	4


	//----- nvinfo : EIATTR_CUDA_API_VERSION
	.align		4
        /*0000*/ 	.byte	0x04, 0x37
        /*0002*/ 	.short	(.L_9 - .L_8)
.L_8:
        /*0004*/ 	.word	0x0000007c


	//----- nvinfo : EIATTR_KPARAM_INFO
	.align		4
.L_9:
        /*0008*/ 	.byte	0x04, 0x17
        /*000a*/ 	.short	(.L_11 - .L_10)
.L_10:
        /*000c*/ 	.word	0x00000000
        /*0010*/ 	.short	0x0004
        /*0012*/ 	.short	0x0020
        /*0014*/ 	.byte	0x00, 0xf0, 0x11, 0x00


	//----- nvinfo : EIATTR_KPARAM_INFO
	.align		4
.L_11:
        /*0018*/ 	.byte	0x04, 0x17
        /*001a*/ 	.short	(.L_13 - .L_12)
.L_12:
        /*001c*/ 	.word	0x00000000
        /*0020*/ 	.short	0x0003
        /*0022*/ 	.short	0x0018
        /*0024*/ 	.byte	0x00, 0xf4, 0x21, 0x00


	//----- nvinfo : EIATTR_KPARAM_INFO
	.align		4
.L_13:
        /*0028*/ 	.byte	0x04, 0x17
        /*002a*/ 	.short	(.L_15 - .L_14)
.L_14:
        /*002c*/ 	.word	0x00000000
        /*0030*/ 	.short	0x0002
        /*0032*/ 	.short	0x0010
        /*0034*/ 	.byte	0x00, 0xf4, 0x21, 0x00


	//----- nvinfo : EIATTR_KPARAM_INFO
	.align		4
.L_15:
        /*0038*/ 	.byte	0x04, 0x17
        /*003a*/ 	.short	(.L_17 - .L_16)
.L_16:
        /*003c*/ 	.word	0x00000000
        /*0040*/ 	.short	0x0001
        /*0042*/ 	.short	0x0008
        /*0044*/ 	.byte	0x00, 0xf4, 0x21, 0x00


	//----- nvinfo : EIATTR_KPARAM_INFO
	.align		4
.L_17:
        /*0048*/ 	.byte	0x04, 0x17
        /*004a*/ 	.short	(.L_19 - .L_18)
.L_18:
        /*004c*/ 	.word	0x00000000
        /*0050*/ 	.short	0x0000
        /*0052*/ 	.short	0x0000
        /*0054*/ 	.byte	0x00, 0xf4, 0x21, 0x00


	//----- nvinfo : EIATTR_SPARSE_MMA_MASK
	.align		4
.L_19:
        /*0058*/ 	.byte	0x03, 0x50
        /*005a*/ 	.short	0x0000


	//----- nvinfo : EIATTR_MAXREG_COUNT
	.align		4
        /*005c*/ 	.byte	0x03, 0x1b
        /*005e*/ 	.short	0x00ff


	//----- nvinfo : EIATTR_EXIT_INSTR_OFFSETS
	.align		4
        /*0060*/ 	.byte	0x04, 0x1c
        /*0062*/ 	.short	(.L_21 - .L_20)


	//   ....[0]....
.L_20:
        /*0064*/ 	.word	0x00000200


	//   ....[1]....
        /*0068*/ 	.word	0x00000220


	//----- nvinfo : EIATTR_REQNTID
	.align		4
.L_21:
        /*006c*/ 	.byte	0x04, 0x10
        /*006e*/ 	.short	(.L_23 - .L_22)
.L_22:
        /*0070*/ 	.word	0x00000080
        /*0074*/ 	.word	0x00000001
        /*0078*/ 	.word	0x00000001


	//----- nvinfo : EIATTR_CBANK_PARAM_SIZE
	.align		4
.L_23:
        /*007c*/ 	.byte	0x03, 0x19
        /*007e*/ 	.short	0x0024


	//----- nvinfo : EIATTR_PARAM_CBANK
	.align		4
        /*0080*/ 	.byte	0x04, 0x0a
        /*0082*/ 	.short	(.L_25 - .L_24)
	.align		4
.L_24:
        /*0084*/ 	.word	index@(.nv.constant0.triton_poi_fused_add_convolution_hardtanh_backward_33)
        /*0088*/ 	.short	0x0210
        /*008a*/ 	.short	0x0024


	//----- nvinfo : EIATTR_SW_WAR
	.align		4
.L_25:
        /*008c*/ 	.byte	0x04, 0x36
        /*008e*/ 	.short	(.L_27 - .L_26)
.L_26:
        /*0090*/ 	.word	0x00000008
.L_27:


//--------------------- .nv.callgraph             --------------------------
	.section	.nv.callgraph,"",@"SHT_CUDA_CALLGRAPH"
	.align	4
	.sectionentsize	8
	.align		4
        /*0000*/ 	.word	0x00000000
	.align		4
        /*0004*/ 	.word	0xffffffff
	.align		4
        /*0008*/ 	.word	0x00000000
	.align		4
        /*000c*/ 	.word	0xfffffffe
	.align		4
        /*0010*/ 	.word	0x00000000
	.align		4
        /*0014*/ 	.word	0xfffffffd
	.align		4
        /*0018*/ 	.word	0x00000000
	.align		4
        /*001c*/ 	.word	0xfffffffc


//--------------------- .text.triton_poi_fused_add_convolution_hardtanh_backward_33 --------------------------
	.section	.text.triton_poi_fused_add_convolution_hardtanh_backward_33,"ax",@progbits
	.align	128
        .global         triton_poi_fused_add_convolution_hardtanh_backward_33
        .type           triton_poi_fused_add_convolution_hardtanh_backward_33,@function
        .size           triton_poi_fused_add_convolution_hardtanh_backward_33,(.L_x_1 - triton_poi_fused_add_convolution_hardtanh_backward_33)
        .other          triton_poi_fused_add_convolution_hardtanh_backward_33,@"STO_CUDA_ENTRY STV_DEFAULT"
triton_poi_fused_add_convolution_hardtanh_backward_33:
.text.triton_poi_fused_add_convolution_hardtanh_backward_33:
[----:B------:R-:W0:Y:S02]  /*0000*/  LDC R1, c[0x0][0x28] ;  /* 0x00000a00ff017b82 */ /* 0x000e240000000800 */
[----:B------:R-:W1:Y:S01]  /*0010*/  S2R R0, SR_TID.X ;  /* 0x0000000000007919 */ /* 0x000e620000002100 */
[----:B------:R-:W2:Y:S01]  /*0020*/  LDC.64 R4, c[0x0][0x218] ;  /* 0x00008600ff047b82 */ /* 0x000ea20000000a00 */
[----:B------:R-:W-:Y:S01]  /*0030*/  ULDC.64 UR4, c[0x0][0x208] ;  /* 0x0000820000047ab9 */ /* 0x000fe20000000a00 */
[----:B------:R-:W3:Y:S06]  /*0040*/  S2R R9, SR_CTAID.X ;  /* 0x0000000000097919 */ /* 0x000eec0000002500 */
[----:B------:R-:W4:Y:S01]  /*0050*/  LDC.64 R2, c[0x0][0x210] ;  /* 0x00008400ff027b82 */ /* 0x000f220000000a00 */
[----:B------:R-:W-:Y:S01]  /*0060*/  IMAD.MOV.U32 R8, RZ, RZ, RZ ;  /* 0x000000ffff087224 */ /* 0x000fe200078e00ff */
[----:B------:R-:W-:Y:S01]  /*0070*/  ULDC.64 UR6, c[0x0][0x228] ;  /* 0x00008a0000067ab9 */ /* 0x000fe20000000a00 */
[----:B-1----:R-:W-:-:S02]  /*0080*/  LOP3.LUT R0, R0, 0x7f, RZ, 0xc0, !PT ;  /* 0x0000007f00007812 */ /* 0x002fc400078ec0ff */
[----:B---3--:R-:W-:-:S03]  /*0090*/  SHF.R.S32.HI R6, RZ, 0x18, R9 ;  /* 0x00000018ff067819 */ /* 0x008fc60000011409 */
[----:B------:R-:W-:Y:S01]  /*00a0*/  IMAD R9, R9, 0x80, R0 ;  /* 0x0000008009097824 */ /* 0x000fe200078e0200 */
[----:B------:R-:W-:-:S03]  /*00b0*/  SGXT R0, R6, 0x1 ;  /* 0x000000010600781a */ /* 0x000fc60000000200 */
[C---:B----4-:R-:W-:Y:S01]  /*00c0*/  IMAD.WIDE R2, R9.reuse, 0x4, R2 ;  /* 0x0000000409027825 */ /* 0x050fe200078e0202 */
[----:B------:R-:W1:Y:S01]  /*00d0*/  LDC.64 R6, c[0x0][0x220] ;  /* 0x00008800ff067b82 */ /* 0x000e620000000a00 */
[----:B------:R-:W-:Y:S02]  /*00e0*/  ISETP.GE.AND P1, PT, R9, 0x200, PT ;  /* 0x000002000900780c */ /* 0x000fe40003f26270 */
[----:B------:R-:W-:-:S04]  /*00f0*/  LEA.HI R0, R0, R9, RZ, 0x7 ;  /* 0x0000000900007211 */ /* 0x000fc800078f38ff */
[----:B------:R-:W-:-:S05]  /*0100*/  LOP3.LUT R0, R0, 0xffffff80, RZ, 0xc0, !PT ;  /* 0xffffff8000007812 */ /* 0x000fca00078ec0ff */
[----:B------:R-:W-:Y:S02]  /*0110*/  IMAD.IADD R11, R9, 0x1, -R0 ;  /* 0x00000001090b7824 */ /* 0x000fe400078e0a00 */
[----:B------:R-:W-:Y:S02]  /*0120*/  IMAD.MOV.U32 R0, RZ, RZ, RZ ;  /* 0x000000ffff007224 */ /* 0x000fe400078e00ff */
[----:B--2---:R-:W-:-:S04]  /*0130*/  IMAD.WIDE R4, R11, 0x4, R4 ;  /* 0x000000040b047825 */ /* 0x004fc800078e0204 */
[----:B------:R-:W-:Y:S01]  /*0140*/  IMAD.MOV.U32 R11, RZ, RZ, RZ ;  /* 0x000000ffff0b7224 */ /* 0x000fe200078e00ff */
[----:B------:R-:W2:Y:S01]  /*0150*/  @!P1 LDG.E R0, desc[UR4][R2.64] ;  /* 0x0000000402009981 */ /* 0x000ea2000c1e1900 */
[----:B-1----:R-:W-:-:S04]  /*0160*/  IMAD.WIDE R6, R9, 0x4, R6 ;  /* 0x0000000409067825 */ /* 0x002fc800078e0206 */
[----:B------:R-:W2:Y:S04]  /*0170*/  @!P1 LDG.E.EL R11, desc[UR4][R4.64] ;  /* 0x00000004040b9981 */ /* 0x000ea8000c2e1900 */
[----:B------:R-:W3:Y:S01]  /*0180*/  @!P1 LDG.E R8, desc[UR4][R6.64] ;  /* 0x0000000406089981 */ /* 0x000ee2000c1e1900 */
[----:B--2---:R-:W-:-:S04]  /*0190*/  FADD R11, R11, R0 ;  /* 0x000000000b0b7221 */ /* 0x004fc80000000000 */
[----:B---3--:R-:W-:Y:S01]  /*01a0*/  FADD R11, R11, R8 ;  /* 0x000000080b0b7221 */ /* 0x008fe20000000000 */
[----:B------:R-:W-:-:S04]  /*01b0*/  IADD3 R8, P2, R9, UR6, RZ ;  /* 0x0000000609087c10 */ /* 0x000fc8000ff5e0ff */
[----:B------:R-:W-:Y:S02]  /*01c0*/  FSETP.GE.AND P0, PT, R11, 6, PT ;  /* 0x40c000000b00780b */ /* 0x000fe40003f06000 */
[----:B------:R-:W-:Y:S02]  /*01d0*/  LEA.HI.X.SX32 R9, R9, UR7, 0x1, P2 ;  /* 0x0000000709097c11 */ /* 0x000fe400090f0eff */
[----:B------:R-:W-:-:S04]  /*01e0*/  FSETP.LE.OR P0, PT, R11, RZ, P0 ;  /* 0x000000ff0b00720b */ /* 0x000fc80000703400 */
[----:B------:R-:W-:Y:S01]  /*01f0*/  SEL R5, RZ, 0x1, !P0 ;  /* 0x00000001ff057807 */ /* 0x000fe20004000000 */
[----:B------:R-:W-:Y:S08]  /*0200*/  @P1 EXIT ;  /* 0x000000000000194d */ /* 0x000ff00003800000 */
[----:B------:R-:W-:Y:S01]  /*0210*/  STG.E.U8 desc[UR4][R8.64], R5 ;  /* 0x0000000508007986 */ /* 0x000fe2000c101104 */
[----:B------:R-:W-:Y:S05]  /*0220*/  EXIT ;  /* 0x000000000000794d */ /* 0x000fea0003800000 */
.L_x_0:
[----:B------:R-:W-:-:S00]  /*0230*/  BRA `(.L_x_0) ;  /* 0xfffffffc00fc7947 */ /* 0x000fc0000383ffff */
[----:B------:R-:W-:-:S00]  /*0240*/  NOP ;  /* 0x0000000000007918 */ /* 0x000fc00000000000 */
        /* <DEDUP_REMOVED lines=11> */
.L_x_1:


//--------------------- .nv.constant0.triton_poi_fused_add_convolution_hardtanh_backward_33 --------------------------
	.section	.nv.constant0.triton_poi_fused_add_convolution_hardtanh_backward_33,"a",@progbits
	.sectionflags	@""
	.align	4
.nv.constant0.triton_poi_fused_add_convolution_hardtanh_backward_33:
	.zero		564
